	.target	sm_90

	.elftype	@"ET_EXEC"


//--------------------- .note.nv.tkinfo           --------------------------
	.section	.note.nv.tkinfo,"",@"SHT_NOTE"
	.sectionflags	@"SHF_NOTE_NV_TKINFO"
	.tkinfo
        /*0018*/ 	.word	0x00000002
        /*0030*/ 	.string	""
        /*0030*/ 	.string	"ptxas"
        /*0030*/ 	.string	"Cuda compilation tools, release 13.0, V13.0.88"
        /*0030*/ 	.string	"Build cuda_13.0.r13.0/compiler.36424714_0"
        /*0030*/ 	.string	"-arch sm_90 -m 64 "



//--------------------- .note.nv.cuinfo           --------------------------
	.section	.note.nv.cuinfo,"",@"SHT_NOTE"
	.sectionflags	@"SHF_NOTE_NV_CUINFO"
        /*0018*/ 	.short	0x0002
        /*001a*/ 	.short	0x005a
        /*001c*/ 	.short	0x0082
	.zero		2


//--------------------- .nv.info                  --------------------------
	.section	.nv.info,"",@"SHT_CUDA_INFO"
	.align	4


	//----- nvinfo : EIATTR_REGCOUNT
	.align		4
        /*0000*/ 	.byte	0x04, 0x2f
        /*0002*/ 	.short	(.L_29 - .L_28)
	.align		4
.L_28:
        /*0004*/ 	.word	index@(_Z19cuda_softcap_kernelPfmf)
        /*0008*/ 	.word	0x00000008


	//----- nvinfo : EIATTR_FRAME_SIZE
	.align		4
.L_29:
        /*000c*/ 	.byte	0x04, 0x11
        /*000e*/ 	.short	(.L_31 - .L_30)
	.align		4
.L_30:
        /*0010*/ 	.word	index@(_Z19cuda_softcap_kernelPfmf)
        /*0014*/ 	.word	0x00000000


	//----- nvinfo : EIATTR_REGCOUNT
	.align		4
.L_31:
        /*0018*/ 	.byte	0x04, 0x2f
        /*001a*/ 	.short	(.L_33 - .L_32)
	.align		4
.L_32:
        /*001c*/ 	.word	index@(_Z21h_cuda_softcap_kernelP6__halfmf)
        /*0020*/ 	.word	0x00000009


	//----- nvinfo : EIATTR_FRAME_SIZE
	.align		4
.L_33:
        /*0024*/ 	.byte	0x04, 0x11
        /*0026*/ 	.short	(.L_35 - .L_34)
	.align		4
.L_34:
        /*0028*/ 	.word	index@(_Z21h_cuda_softcap_kernelP6__halfmf)
        /*002c*/ 	.word	0x00000000


	//----- nvinfo : EIATTR_MIN_STACK_SIZE
	.align		4
.L_35:
        /*0030*/ 	.byte	0x04, 0x12
        /*0032*/ 	.short	(.L_37 - .L_36)
	.align		4
.L_36:
        /*0034*/ 	.word	index@(_Z21h_cuda_softcap_kernelP6__halfmf)
        /*0038*/ 	.word	0x00000000


	//----- nvinfo : EIATTR_MIN_STACK_SIZE
	.align		4
.L_37:
        /*003c*/ 	.byte	0x04, 0x12
        /*003e*/ 	.short	(.L_39 - .L_38)
	.align		4
.L_38:
        /*0040*/ 	.word	index@(_Z19cuda_softcap_kernelPfmf)
        /*0044*/ 	.word	0x00000000
.L_39:


//--------------------- .nv.compat                --------------------------
	.section	.nv.compat,"",@"SHT_CUDA_COMPAT_INFO"
	.align	4
        /*0000*/ 	.byte	0x02, 0x09, 0x00, 0x00, 0x02, 0x02, 0x01, 0x00, 0x02, 0x05, 0x05, 0x00, 0x03, 0x07, 0x01, 0x01
        /*0010*/ 	.byte	0x02, 0x03, 0x00, 0x00, 0x02, 0x06, 0x01, 0x00, 0x04, 0x0b, 0x08, 0x00, 0x00, 0x00, 0x00, 0x00
        /*0020*/ 	.byte	0x00, 0x00, 0x00, 0x00


//--------------------- .nv.info._Z21h_cuda_softcap_kernelP6__halfmf --------------------------
	.section	.nv.info._Z21h_cuda_softcap_kernelP6__halfmf,"",@"SHT_CUDA_INFO"
	.sectionflags	@""
	.align	4


	//----- nvinfo : EIATTR_CUDA_API_VERSION
	.align		4
        /*0000*/ 	.byte	0x04, 0x37
        /*0002*/ 	.short	(.L_41 - .L_40)
.L_40:
        /*0004*/ 	.word	0x00000082


	//----- nvinfo : EIATTR_KPARAM_INFO
	.align		4
.L_41:
        /*0008*/ 	.byte	0x04, 0x17
        /*000a*/ 	.short	(.L_43 - .L_42)
.L_42:
        /*000c*/ 	.word	0x00000000
        /*0010*/ 	.short	0x0002
        /*0012*/ 	.short	0x0010
        /*0014*/ 	.byte	0x00, 0xf0, 0x11, 0x00


	//----- nvinfo : EIATTR_KPARAM_INFO
	.align		4
.L_43:
        /*0018*/ 	.byte	0x04, 0x17
        /*001a*/ 	.short	(.L_45 - .L_44)
.L_44:
        /*001c*/ 	.word	0x00000000
        /*0020*/ 	.short	0x0001
        /*0022*/ 	.short	0x0008
        /*0024*/ 	.byte	0x00, 0xf0, 0x21, 0x00


	//----- nvinfo : EIATTR_KPARAM_INFO
	.align		4
.L_45:
        /*0028*/ 	.byte	0x04, 0x17
        /*002a*/ 	.short	(.L_47 - .L_46)
.L_46:
        /*002c*/ 	.word	0x00000000
        /*0030*/ 	.short	0x0000
        /*0032*/ 	.short	0x0000
        /*0034*/ 	.byte	0x00, 0xf0, 0x21, 0x00


	//----- nvinfo : EIATTR_SPARSE_MMA_MASK
	.align		4
.L_47:
        /*0038*/ 	.byte	0x03, 0x50
        /*003a*/ 	.short	0x0000


	//----- nvinfo : EIATTR_MAXREG_COUNT
	.align		4
        /*003c*/ 	.byte	0x03, 0x1b
        /*003e*/ 	.short	0x00ff


	//----- nvinfo : EIATTR_MERCURY_ISA_VERSION
	.align		4
        /*0040*/ 	.byte	0x03, 0x5f
        /*0042*/ 	.short	0x0101


	//----- nvinfo : EIATTR_EXIT_INSTR_OFFSETS
	.align		4
        /*0044*/ 	.byte	0x04, 0x1c
        /*0046*/ 	.short	(.L_49 - .L_48)


	//   ....[0]....
.L_48:
        /*0048*/ 	.word	0x000000a0


	//   ....[1]....
        /*004c*/ 	.word	0x000001c0


	//----- nvinfo : EIATTR_CBANK_PARAM_SIZE
	.align		4
.L_49:
        /*0050*/ 	.byte	0x03, 0x19
        /*0052*/ 	.short	0x0014


	//----- nvinfo : EIATTR_PARAM_CBANK
	.align		4
        /*0054*/ 	.byte	0x04, 0x0a
        /*0056*/ 	.short	(.L_51 - .L_50)
	.align		4
.L_50:
        /*0058*/ 	.word	index@(.nv.constant0._Z21h_cuda_softcap_kernelP6__halfmf)
        /*005c*/ 	.short	0x0210
        /*005e*/ 	.short	0x0014


	//----- nvinfo : EIATTR_SW_WAR
	.align		4
.L_51:
        /*0060*/ 	.byte	0x04, 0x36
        /*0062*/ 	.short	(.L_53 - .L_52)
.L_52:
        /*0064*/ 	.word	0x00000008
.L_53:


//--------------------- .nv.info._Z19cuda_softcap_kernelPfmf --------------------------
	.section	.nv.info._Z19cuda_softcap_kernelPfmf,"",@"SHT_CUDA_INFO"
	.sectionflags	@""
	.align	4


	//----- nvinfo : EIATTR_CUDA_API_VERSION
	.align		4
        /*0000*/ 	.byte	0x04, 0x37
        /*0002*/ 	.short	(.L_55 - .L_54)
.L_54:
        /*0004*/ 	.word	0x00000082


	//----- nvinfo : EIATTR_KPARAM_INFO
	.align		4
.L_55:
        /*0008*/ 	.byte	0x04, 0x17
        /*000a*/ 	.short	(.L_57 - .L_56)
.L_56:
        /*000c*/ 	.word	0x00000000
        /*0010*/ 	.short	0x0002
        /*0012*/ 	.short	0x0010
        /*0014*/ 	.byte	0x00, 0xf0, 0x11, 0x00


	//----- nvinfo : EIATTR_KPARAM_INFO
	.align		4
.L_57:
        /*0018*/ 	.byte	0x04, 0x17
        /*001a*/ 	.short	(.L_59 - .L_58)
.L_58:
        /*001c*/ 	.word	0x00000000
        /*0020*/ 	.short	0x0001
        /*0022*/ 	.short	0x0008
        /*0024*/ 	.byte	0x00, 0xf0, 0x21, 0x00


	//----- nvinfo : EIATTR_KPARAM_INFO
	.align		4
.L_59:
        /*0028*/ 	.byte	0x04, 0x17
        /*002a*/ 	.short	(.L_61 - .L_60)
.L_60:
        /*002c*/ 	.word	0x00000000
        /*0030*/ 	.short	0x0000
        /*0032*/ 	.short	0x0000
        /*0034*/ 	.byte	0x00, 0xf0, 0x21, 0x00


	//----- nvinfo : EIATTR_SPARSE_MMA_MASK
	.align		4
.L_61:
        /*0038*/ 	.byte	0x03, 0x50
        /*003a*/ 	.short	0x0000


	//----- nvinfo : EIATTR_MAXREG_COUNT
	.align		4
        /*003c*/ 	.byte	0x03, 0x1b
        /*003e*/ 	.short	0x00ff


	//----- nvinfo : EIATTR_MERCURY_ISA_VERSION
	.align		4
        /*0040*/ 	.byte	0x03, 0x5f
        /*0042*/ 	.short	0x0101


	//----- nvinfo : EIATTR_EXIT_INSTR_OFFSETS
	.align		4
        /*0044*/ 	.byte	0x04, 0x1c
        /*0046*/ 	.short	(.L_63 - .L_62)


	//   ....[0]....
.L_62:
        /*0048*/ 	.word	0x00000080


	//   ....[1]....
        /*004c*/ 	.word	0x00000140


	//----- nvinfo : EIATTR_CBANK_PARAM_SIZE
	.align		4
.L_63:
        /*0050*/ 	.byte	0x03, 0x19
        /*0052*/ 	.short	0x0014


	//----- nvinfo : EIATTR_PARAM_CBANK
	.align		4
        /*0054*/ 	.byte	0x04, 0x0a
        /*0056*/ 	.short	(.L_65 - .L_64)
	.align		4
.L_64:
        /*0058*/ 	.word	index@(.nv.constant0._Z19cuda_softcap_kernelPfmf)
        /*005c*/ 	.short	0x0210
        /*005e*/ 	.short	0x0014


	//----- nvinfo : EIATTR_SW_WAR
	.align		4
.L_65:
        /*0060*/ 	.byte	0x04, 0x36
        /*0062*/ 	.short	(.L_67 - .L_66)
.L_66:
        /*0064*/ 	.word	0x00000008
.L_67:


//--------------------- .nv.callgraph             --------------------------
	.section	.nv.callgraph,"",@"SHT_CUDA_CALLGRAPH"
	.align	4
	.sectionentsize	8
	.align		4
        /*0000*/ 	.word	0x00000000
	.align		4
        /*0004*/ 	.word	0xffffffff
	.align		4
        /*0008*/ 	.word	0x00000000
	.align		4
        /*000c*/ 	.word	0xfffffffe
	.align		4
        /*0010*/ 	.word	0x00000000
	.align		4
        /*0014*/ 	.word	0xfffffffd
	.align		4
        /*0018*/ 	.word	0x00000000
	.align		4
        /*001c*/ 	.word	0xfffffffc


//--------------------- .nv.constant4             --------------------------
	.section	.nv.constant4,"a",@progbits
	.align	8
	.align		8
.nv.constant4:
        /*0000*/ 	.dword	_ZN41_INTERNAL_56126c77_10_softcap_cu_d1b8ff694cuda3std3__45__cpo5beginE
	.align		8
        /*0008*/ 	.dword	_ZN41_INTERNAL_56126c77_10_softcap_cu_d1b8ff694cuda3std3__45__cpo3endE
	.align		8
        /*0010*/ 	.dword	_ZN41_INTERNAL_56126c77_10_softcap_cu_d1b8ff694cuda3std3__45__cpo6cbeginE
	.align		8
        /*0018*/ 	.dword	_ZN41_INTERNAL_56126c77_10_softcap_cu_d1b8ff694cuda3std3__45__cpo4cendE
	.align		8
        /*0020*/ 	.dword	_ZN41_INTERNAL_56126c77_10_softcap_cu_d1b8ff694cuda3std3__45__cpo6rbeginE
	.align		8
        /*0028*/ 	.dword	_ZN41_INTERNAL_56126c77_10_softcap_cu_d1b8ff694cuda3std3__45__cpo4rendE
	.align		8
        /*0030*/ 	.dword	_ZN41_INTERNAL_56126c77_10_softcap_cu_d1b8ff694cuda3std3__45__cpo7crbeginE
	.align		8
        /*0038*/ 	.dword	_ZN41_INTERNAL_56126c77_10_softcap_cu_d1b8ff694cuda3std3__45__cpo5crendE
	.align		8
        /*0040*/ 	.dword	_ZN41_INTERNAL_56126c77_10_softcap_cu_d1b8ff694cuda3std3__443_GLOBAL__N__56126c77_10_softcap_cu_d1b8ff696ignoreE
	.align		8
        /*0048*/ 	.dword	_ZN41_INTERNAL_56126c77_10_softcap_cu_d1b8ff694cuda3std3__419piecewise_constructE
	.align		8
        /*0050*/ 	.dword	_ZN41_INTERNAL_56126c77_10_softcap_cu_d1b8ff694cuda3std3__48in_placeE
	.align		8
        /*0058*/ 	.dword	_ZN41_INTERNAL_56126c77_10_softcap_cu_d1b8ff694cuda3std3__420unreachable_sentinelE
	.align		8
        /*0060*/ 	.dword	_ZN41_INTERNAL_56126c77_10_softcap_cu_d1b8ff694cuda3std6ranges3__45__cpo4swapE
	.align		8
        /*0068*/ 	.dword	_ZN41_INTERNAL_56126c77_10_softcap_cu_d1b8ff694cuda3std6ranges3__45__cpo9iter_moveE
	.align		8
        /*0070*/ 	.dword	_ZN41_INTERNAL_56126c77_10_softcap_cu_d1b8ff694cuda3std6ranges3__45__cpo5beginE
	.align		8
        /*0078*/ 	.dword	_ZN41_INTERNAL_56126c77_10_softcap_cu_d1b8ff694cuda3std6ranges3__45__cpo3endE
	.align		8
        /*0080*/ 	.dword	_ZN41_INTERNAL_56126c77_10_softcap_cu_d1b8ff694cuda3std6ranges3__45__cpo6cbeginE
	.align		8
        /*0088*/ 	.dword	_ZN41_INTERNAL_56126c77_10_softcap_cu_d1b8ff694cuda3std6ranges3__45__cpo4cendE
	.align		8
        /*0090*/ 	.dword	_ZN41_INTERNAL_56126c77_10_softcap_cu_d1b8ff694cuda3std6ranges3__45__cpo7advanceE
	.align		8
        /*0098*/ 	.dword	_ZN41_INTERNAL_56126c77_10_softcap_cu_d1b8ff694cuda3std6ranges3__45__cpo9iter_swapE
	.align		8
        /*00a0*/ 	.dword	_ZN41_INTERNAL_56126c77_10_softcap_cu_d1b8ff694cuda3std6ranges3__45__cpo4nextE
	.align		8
        /*00a8*/ 	.dword	_ZN41_INTERNAL_56126c77_10_softcap_cu_d1b8ff694cuda3std6ranges3__45__cpo4prevE
	.align		8
        /*00b0*/ 	.dword	_ZN41_INTERNAL_56126c77_10_softcap_cu_d1b8ff694cuda3std6ranges3__45__cpo4dataE
	.align		8
        /*00b8*/ 	.dword	_ZN41_INTERNAL_56126c77_10_softcap_cu_d1b8ff694cuda3std6ranges3__45__cpo5cdataE
	.align		8
        /*00c0*/ 	.dword	_ZN41_INTERNAL_56126c77_10_softcap_cu_d1b8ff694cuda3std6ranges3__45__cpo4sizeE
	.align		8
        /*00c8*/ 	.dword	_ZN41_INTERNAL_56126c77_10_softcap_cu_d1b8ff694cuda3std6ranges3__45__cpo5ssizeE
	.align		8
        /*00d0*/ 	.dword	_ZN41_INTERNAL_56126c77_10_softcap_cu_d1b8ff694cuda3std6ranges3__45__cpo8distanceE
	.align		8
        /*00d8*/ 	.dword	_ZN41_INTERNAL_56126c77_10_softcap_cu_d1b8ff696thrust23THRUST_300001_SM_900_NS6system6detail10sequential3seqE


//--------------------- .text._Z21h_cuda_softcap_kernelP6__halfmf --------------------------
	.section	.text._Z21h_cuda_softcap_kernelP6__halfmf,"ax",@progbits
	.align	128
        .global         _Z21h_cuda_softcap_kernelP6__halfmf
        .type           _Z21h_cuda_softcap_kernelP6__halfmf,@function
        .size           _Z21h_cuda_softcap_kernelP6__halfmf,(.L_x_2 - _Z21h_cuda_softcap_kernelP6__halfmf)
        .other          _Z21h_cuda_softcap_kernelP6__halfmf,@"STO_CUDA_ENTRY STV_DEFAULT"
_Z21h_cuda_softcap_kernelP6__halfmf:
.text._Z21h_cuda_softcap_kernelP6__halfmf:
[----:B------:R-:W-:Y:S01]  /*0000*/  LDC R1, c[0x0][0x28] ;  /* 0x00000a00ff017b82 */ /* 0x000fe20000000800 */
[----:B------:R-:W0:Y:S01]  /*0010*/  S2R R5, SR_CTAID.X ;  /* 0x0000000000057919 */ /* 0x000e220000002500 */
[----:B------:R-:W-:Y:S01]  /*0020*/  HFMA2.MMA R3, -RZ, RZ, 0, 0 ;  /* 0x00000000ff037435 */ /* 0x000fe200000001ff */
[----:B------:R-:W-:Y:S01]  /*0030*/  ULDC.64 UR4, c[0x0][0x218] ;  /* 0x0000860000047ab9 */ /* 0x000fe20000000a00 */
[----:B------:R-:W0:Y:S06]  /*0040*/  S2R R2, SR_TID.X ;  /* 0x0000000000027919 */ /* 0x000e2c0000002100 */
[----:B0-----:R-:W-:-:S03]  /*0050*/  IMAD.WIDE.U32 R2, R5, 0x100, R2 ;  /* 0x0000010005027825 */ /* 0x001fc600078e0002 */
[C---:B------:R-:W-:Y:S02]  /*0060*/  SHF.L.U32 R0, R2.reuse, 0x1, RZ ;  /* 0x0000000102007819 */ /* 0x040fe400000006ff */
[----:B------:R-:W-:Y:S02]  /*0070*/  SHF.L.U64.HI R3, R2, 0x1, R3 ;  /* 0x0000000102037819 */ /* 0x000fe40000010203 */
[----:B------:R-:W-:-:S04]  /*0080*/  ISETP.GE.U32.AND P0, PT, R0, UR4, PT ;  /* 0x0000000400007c0c */ /* 0x000fc8000bf06070 */
[----:B------:R-:W-:-:S13]  /*0090*/  ISETP.GE.U32.AND.EX P0, PT, R3, UR5, PT, P0 ;  /* 0x0000000503007c0c */ /* 0x000fda000bf06100 */
[----:B------:R-:W-:Y:S05]  /*00a0*/  @P0 EXIT ;  /* 0x000000000000094d */ /* 0x000fea0003800000 */
[----:B------:R-:W-:Y:S01]  /*00b0*/  ULDC.64 UR4, c[0x0][0x210] ;  /* 0x0000840000047ab9 */ /* 0x000fe20000000a00 */
[----:B------:R-:W-:Y:S01]  /*00c0*/  ULDC UR6, c[0x0][0x220] ;  /* 0x0000880000067ab9 */ /* 0x000fe20000000800 */
[----:B------:R-:W-:-:S04]  /*00d0*/  LEA R2, P0, R0, UR4, 0x1 ;  /* 0x0000000400027c11 */ /* 0x000fc8000f8008ff */
[----:B------:R-:W-:Y:S01]  /*00e0*/  LEA.HI.X R3, R0, UR5, R3, 0x1, P0 ;  /* 0x0000000500037c11 */ /* 0x000fe200080f0c03 */
[----:B------:R-:W-:-:S04]  /*00f0*/  ULDC.64 UR4, c[0x0][0x208] ;  /* 0x0000820000047ab9 */ /* 0x000fc80000000a00 */
[----:B------:R-:W2:Y:S01]  /*0100*/  LDG.E R0, desc[UR4][R2.64] ;  /* 0x0000000402007981 */ /* 0x000ea2000c1e1900 */
[----:B------:R-:W0:Y:S01]  /*0110*/  MUFU.RCP R5, UR6 ;  /* 0x0000000600057d08 */ /* 0x000e220008001000 */
[--C-:B--2---:R-:W-:Y:S02]  /*0120*/  HADD2.F32 R4, -RZ, R0.reuse.H0_H0 ;  /* 0x20000000ff047230 */ /* 0x104fe40000004100 */
[----:B------:R-:W-:-:S03]  /*0130*/  HADD2.F32 R0, -RZ, R0.H1_H1 ;  /* 0x30000000ff007230 */ /* 0x000fc60000004100 */
[-C--:B0-----:R-:W-:Y:S02]  /*0140*/  FMUL.FTZ R4, R4, R5.reuse ;  /* 0x0000000504047220 */ /* 0x081fe40000410000 */
[----:B------:R-:W-:-:S04]  /*0150*/  FMUL.FTZ R0, R0, R5 ;  /* 0x0000000500007220 */ /* 0x000fc80000410000 */
[----:B------:R-:W0:Y:S08]  /*0160*/  MUFU.TANH R4, R4 ;  /* 0x0000000400047308 */ /* 0x000e300000002400 */
[----:B------:R-:W1:Y:S01]  /*0170*/  MUFU.TANH R0, R0 ;  /* 0x0000000000007308 */ /* 0x000e620000002400 */
[----:B0-----:R-:W-:Y:S01]  /*0180*/  FMUL.FTZ R5, R4, UR6 ;  /* 0x0000000604057c20 */ /* 0x001fe20008410000 */
[----:B-1----:R-:W-:-:S05]  /*0190*/  FMUL.FTZ R6, R0, UR6 ;  /* 0x0000000600067c20 */ /* 0x002fca0008410000 */
[----:B------:R-:W-:-:S05]  /*01a0*/  F2FP.F16.F32.PACK_AB R5, R6, R5 ;  /* 0x000000050605723e */ /* 0x000fca00000000ff */
[----:B------:R-:W-:Y:S01]  /*01b0*/  STG.E desc[UR4][R2.64], R5 ;  /* 0x0000000502007986 */ /* 0x000fe2000c101904 */
[----:B------:R-:W-:Y:S05]  /*01c0*/  EXIT ;  /* 0x000000000000794d */ /* 0x000fea0003800000 */
.L_x_0:
[----:B------:R-:W-:-:S00]  /*01d0*/  BRA `(.L_x_0) ;  /* 0xfffffffc00fc7947 */ /* 0x000fc0000383ffff */
[----:B------:R-:W-:-:S00]  /*01e0*/  NOP ;  /* 0x0000000000007918 */ /* 0x000fc00000000000 */
        /* <DEDUP_REMOVED lines=9> */
.L_x_2:


//--------------------- .text._Z19cuda_softcap_kernelPfmf --------------------------
	.section	.text._Z19cuda_softcap_kernelPfmf,"ax",@progbits
	.align	128
        .global         _Z19cuda_softcap_kernelPfmf
        .type           _Z19cuda_softcap_kernelPfmf,@function
        .size           _Z19cuda_softcap_kernelPfmf,(.L_x_3 - _Z19cuda_softcap_kernelPfmf)
        .other          _Z19cuda_softcap_kernelPfmf,@"STO_CUDA_ENTRY STV_DEFAULT"
_Z19cuda_softcap_kernelPfmf:
.text._Z19cuda_softcap_kernelPfmf:
[----:B------:R-:W-:Y:S01]  /*0000*/  LDC R1, c[0x0][0x28] ;  /* 0x00000a00ff017b82 */ /* 0x000fe20000000800 */
[----:B------:R-:W0:Y:S01]  /*0010*/  S2R R5, SR_CTAID.X ;  /* 0x0000000000057919 */ /* 0x000e220000002500 */
[----:B------:R-:W-:Y:S01]  /*0020*/  HFMA2.MMA R3, -RZ, RZ, 0, 0 ;  /* 0x00000000ff037435 */ /* 0x000fe200000001ff */
[----:B------:R-:W-:Y:S01]  /*0030*/  ULDC.64 UR4, c[0x0][0x218] ;  /* 0x0000860000047ab9 */ /* 0x000fe20000000a00 */
[----:B------:R-:W0:Y:S06]  /*0040*/  S2R R2, SR_TID.X ;  /* 0x0000000000027919 */ /* 0x000e2c0000002100 */
[----:B0-----:R-:W-:-:S03]  /*0050*/  IMAD.WIDE.U32 R2, R5, 0x100, R2 ;  /* 0x0000010005027825 */ /* 0x001fc600078e0002 */
        /* <DEDUP_REMOVED lines=9> */
[----:B------:R-:W2:Y:S02]  /*00f0*/  MUFU.RCP R3, UR6 ;  /* 0x0000000600037d08 */ /* 0x000ea40008001000 */
[----:B--2---:R-:W-:-:S06]  /*0100*/  FMUL.FTZ R0, R0, R3 ;  /* 0x0000000300007220 */ /* 0x004fcc0000410000 */
[----:B------:R-:W0:Y:S02]  /*0110*/  MUFU.TANH R0, R0 ;  /* 0x0000000000007308 */ /* 0x000e240000002400 */
[----:B0-----:R-:W-:-:S05]  /*0120*/  FMUL.FTZ R3, R0, UR6 ;  /* 0x0000000600037c20 */ /* 0x001fca0008410000 */
[----:B------:R-:W-:Y:S01]  /*0130*/  STG.E desc[UR4][R4.64], R3 ;  /* 0x0000000304007986 */ /* 0x000fe2000c101904 */
[----:B------:R-:W-:Y:S05]  /*0140*/  EXIT ;  /* 0x000000000000794d */ /* 0x000fea0003800000 */
.L_x_1:
        /* <DEDUP_REMOVED lines=11> */
.L_x_3:


//--------------------- .nv.shared.reserved.0     --------------------------
	.section	.nv.shared.reserved.0,"aw",@nobits
	.weak		__nv_reservedSMEM_offset_0_alias
	.size		__nv_reservedSMEM_offset_0_alias, 0, 0
	.other		__nv_reservedSMEM_offset_0_alias,@"STO_CUDA_RESERVED_SHARED STV_DEFAULT"
__nv_reservedSMEM_offset_0_alias:
	.zero		0


//--------------------- .nv.global                --------------------------
	.section	.nv.global,"aw",@nobits
.nv.global:
	.type		_ZN41_INTERNAL_56126c77_10_softcap_cu_d1b8ff694cuda3std3__48in_placeE,@object
	.size		_ZN41_INTERNAL_56126c77_10_softcap_cu_d1b8ff694cuda3std3__48in_placeE,(_ZN41_INTERNAL_56126c77_10_softcap_cu_d1b8ff694cuda3std6ranges3__45__cpo8distanceE - _ZN41_INTERNAL_56126c77_10_softcap_cu_d1b8ff694cuda3std3__48in_placeE)
_ZN41_INTERNAL_56126c77_10_softcap_cu_d1b8ff694cuda3std3__48in_placeE:
	.zero		1
	.type		_ZN41_INTERNAL_56126c77_10_softcap_cu_d1b8ff694cuda3std6ranges3__45__cpo8distanceE,@object
	.size		_ZN41_INTERNAL_56126c77_10_softcap_cu_d1b8ff694cuda3std6ranges3__45__cpo8distanceE,(_ZN41_INTERNAL_56126c77_10_softcap_cu_d1b8ff694cuda3std3__45__cpo6cbeginE - _ZN41_INTERNAL_56126c77_10_softcap_cu_d1b8ff694cuda3std6ranges3__45__cpo8distanceE)
_ZN41_INTERNAL_56126c77_10_softcap_cu_d1b8ff694cuda3std6ranges3__45__cpo8distanceE:
	.zero		1
	.type		_ZN41_INTERNAL_56126c77_10_softcap_cu_d1b8ff694cuda3std3__45__cpo6cbeginE,@object
	.size		_ZN41_INTERNAL_56126c77_10_softcap_cu_d1b8ff694cuda3std3__45__cpo6cbeginE,(_ZN41_INTERNAL_56126c77_10_softcap_cu_d1b8ff694cuda3std6ranges3__45__cpo7advanceE - _ZN41_INTERNAL_56126c77_10_softcap_cu_d1b8ff694cuda3std3__45__cpo6cbeginE)
_ZN41_INTERNAL_56126c77_10_softcap_cu_d1b8ff694cuda3std3__45__cpo6cbeginE:
	.zero		1
	.type		_ZN41_INTERNAL_56126c77_10_softcap_cu_d1b8ff694cuda3std6ranges3__45__cpo7advanceE,@object
	.size		_ZN41_INTERNAL_56126c77_10_softcap_cu_d1b8ff694cuda3std6ranges3__45__cpo7advanceE,(_ZN41_INTERNAL_56126c77_10_softcap_cu_d1b8ff694cuda3std3__45__cpo7crbeginE - _ZN41_INTERNAL_56126c77_10_softcap_cu_d1b8ff694cuda3std6ranges3__45__cpo7advanceE)
_ZN41_INTERNAL_56126c77_10_softcap_cu_d1b8ff694cuda3std6ranges3__45__cpo7advanceE:
	.zero		1
	.type		_ZN41_INTERNAL_56126c77_10_softcap_cu_d1b8ff694cuda3std3__45__cpo7crbeginE,@object
	.size		_ZN41_INTERNAL_56126c77_10_softcap_cu_d1b8ff694cuda3std3__45__cpo7crbeginE,(_ZN41_INTERNAL_56126c77_10_softcap_cu_d1b8ff694cuda3std6ranges3__45__cpo4dataE - _ZN41_INTERNAL_56126c77_10_softcap_cu_d1b8ff694cuda3std3__45__cpo7crbeginE)
_ZN41_INTERNAL_56126c77_10_softcap_cu_d1b8ff694cuda3std3__45__cpo7crbeginE:
	.zero		1
	.type		_ZN41_INTERNAL_56126c77_10_softcap_cu_d1b8ff694cuda3std6ranges3__45__cpo4dataE,@object
	.size		_ZN41_INTERNAL_56126c77_10_softcap_cu_d1b8ff694cuda3std6ranges3__45__cpo4dataE,(_ZN41_INTERNAL_56126c77_10_softcap_cu_d1b8ff694cuda3std6ranges3__45__cpo5beginE - _ZN41_INTERNAL_56126c77_10_softcap_cu_d1b8ff694cuda3std6ranges3__45__cpo4dataE)
_ZN41_INTERNAL_56126c77_10_softcap_cu_d1b8ff694cuda3std6ranges3__45__cpo4dataE:
	.zero		1
	.type		_ZN41_INTERNAL_56126c77_10_softcap_cu_d1b8ff694cuda3std6ranges3__45__cpo5beginE,@object
	.size		_ZN41_INTERNAL_56126c77_10_softcap_cu_d1b8ff694cuda3std6ranges3__45__cpo5beginE,(_ZN41_INTERNAL_56126c77_10_softcap_cu_d1b8ff694cuda3std3__443_GLOBAL__N__56126c77_10_softcap_cu_d1b8ff696ignoreE - _ZN41_INTERNAL_56126c77_10_softcap_cu_d1b8ff694cuda3std6ranges3__45__cpo5beginE)
_ZN41_INTERNAL_56126c77_10_softcap_cu_d1b8ff694cuda3std6ranges3__45__cpo5beginE:
	.zero		1
	.type		_ZN41_INTERNAL_56126c77_10_softcap_cu_d1b8ff694cuda3std3__443_GLOBAL__N__56126c77_10_softcap_cu_d1b8ff696ignoreE,@object
	.size		_ZN41_INTERNAL_56126c77_10_softcap_cu_d1b8ff694cuda3std3__443_GLOBAL__N__56126c77_10_softcap_cu_d1b8ff696ignoreE,(_ZN41_INTERNAL_56126c77_10_softcap_cu_d1b8ff694cuda3std6ranges3__45__cpo4sizeE - _ZN41_INTERNAL_56126c77_10_softcap_cu_d1b8ff694cuda3std3__443_GLOBAL__N__56126c77_10_softcap_cu_d1b8ff696ignoreE)
_ZN41_INTERNAL_56126c77_10_softcap_cu_d1b8ff694cuda3std3__443_GLOBAL__N__56126c77_10_softcap_cu_d1b8ff696ignoreE:
	.zero		1
	.type		_ZN41_INTERNAL_56126c77_10_softcap_cu_d1b8ff694cuda3std6ranges3__45__cpo4sizeE,@object
	.size		_ZN41_INTERNAL_56126c77_10_softcap_cu_d1b8ff694cuda3std6ranges3__45__cpo4sizeE,(_ZN41_INTERNAL_56126c77_10_softcap_cu_d1b8ff694cuda3std3__45__cpo5beginE - _ZN41_INTERNAL_56126c77_10_softcap_cu_d1b8ff694cuda3std6ranges3__45__cpo4sizeE)
_ZN41_INTERNAL_56126c77_10_softcap_cu_d1b8ff694cuda3std6ranges3__45__cpo4sizeE:
	.zero		1
	.type		_ZN41_INTERNAL_56126c77_10_softcap_cu_d1b8ff694cuda3std3__45__cpo5beginE,@object
	.size		_ZN41_INTERNAL_56126c77_10_softcap_cu_d1b8ff694cuda3std3__45__cpo5beginE,(_ZN41_INTERNAL_56126c77_10_softcap_cu_d1b8ff694cuda3std6ranges3__45__cpo6cbeginE - _ZN41_INTERNAL_56126c77_10_softcap_cu_d1b8ff694cuda3std3__45__cpo5beginE)
_ZN41_INTERNAL_56126c77_10_softcap_cu_d1b8ff694cuda3std3__45__cpo5beginE:
	.zero		1
	.type		_ZN41_INTERNAL_56126c77_10_softcap_cu_d1b8ff694cuda3std6ranges3__45__cpo6cbeginE,@object
	.size		_ZN41_INTERNAL_56126c77_10_softcap_cu_d1b8ff694cuda3std6ranges3__45__cpo6cbeginE,(_ZN41_INTERNAL_56126c77_10_softcap_cu_d1b8ff694cuda3std3__45__cpo6rbeginE - _ZN41_INTERNAL_56126c77_10_softcap_cu_d1b8ff694cuda3std6ranges3__45__cpo6cbeginE)
_ZN41_INTERNAL_56126c77_10_softcap_cu_d1b8ff694cuda3std6ranges3__45__cpo6cbeginE:
	.zero		1
	.type		_ZN41_INTERNAL_56126c77_10_softcap_cu_d1b8ff694cuda3std3__45__cpo6rbeginE,@object
	.size		_ZN41_INTERNAL_56126c77_10_softcap_cu_d1b8ff694cuda3std3__45__cpo6rbeginE,(_ZN41_INTERNAL_56126c77_10_softcap_cu_d1b8ff694cuda3std6ranges3__45__cpo4nextE - _ZN41_INTERNAL_56126c77_10_softcap_cu_d1b8ff694cuda3std3__45__cpo6rbeginE)
_ZN41_INTERNAL_56126c77_10_softcap_cu_d1b8ff694cuda3std3__45__cpo6rbeginE:
	.zero		1
	.type		_ZN41_INTERNAL_56126c77_10_softcap_cu_d1b8ff694cuda3std6ranges3__45__cpo4nextE,@object
	.size		_ZN41_INTERNAL_56126c77_10_softcap_cu_d1b8ff694cuda3std6ranges3__45__cpo4nextE,(_ZN41_INTERNAL_56126c77_10_softcap_cu_d1b8ff694cuda3std6ranges3__45__cpo4swapE - _ZN41_INTERNAL_56126c77_10_softcap_cu_d1b8ff694cuda3std6ranges3__45__cpo4nextE)
_ZN41_INTERNAL_56126c77_10_softcap_cu_d1b8ff694cuda3std6ranges3__45__cpo4nextE:
	.zero		1
	.type		_ZN41_INTERNAL_56126c77_10_softcap_cu_d1b8ff694cuda3std6ranges3__45__cpo4swapE,@object
	.size		_ZN41_INTERNAL_56126c77_10_softcap_cu_d1b8ff694cuda3std6ranges3__45__cpo4swapE,(_ZN41_INTERNAL_56126c77_10_softcap_cu_d1b8ff694cuda3std3__420unreachable_sentinelE - _ZN41_INTERNAL_56126c77_10_softcap_cu_d1b8ff694cuda3std6ranges3__45__cpo4swapE)
_ZN41_INTERNAL_56126c77_10_softcap_cu_d1b8ff694cuda3std6ranges3__45__cpo4swapE:
	.zero		1
	.type		_ZN41_INTERNAL_56126c77_10_softcap_cu_d1b8ff694cuda3std3__420unreachable_sentinelE,@object
	.size		_ZN41_INTERNAL_56126c77_10_softcap_cu_d1b8ff694cuda3std3__420unreachable_sentinelE,(_ZN41_INTERNAL_56126c77_10_softcap_cu_d1b8ff696thrust23THRUST_300001_SM_900_NS6system6detail10sequential3seqE - _ZN41_INTERNAL_56126c77_10_softcap_cu_d1b8ff694cuda3std3__420unreachable_sentinelE)
_ZN41_INTERNAL_56126c77_10_softcap_cu_d1b8ff694cuda3std3__420unreachable_sentinelE:
	.zero		1
	.type		_ZN41_INTERNAL_56126c77_10_softcap_cu_d1b8ff696thrust23THRUST_300001_SM_900_NS6system6detail10sequential3seqE,@object
	.size		_ZN41_INTERNAL_56126c77_10_softcap_cu_d1b8ff696thrust23THRUST_300001_SM_900_NS6system6detail10sequential3seqE,(_ZN41_INTERNAL_56126c77_10_softcap_cu_d1b8ff694cuda3std3__45__cpo4cendE - _ZN41_INTERNAL_56126c77_10_softcap_cu_d1b8ff696thrust23THRUST_300001_SM_900_NS6system6detail10sequential3seqE)
_ZN41_INTERNAL_56126c77_10_softcap_cu_d1b8ff696thrust23THRUST_300001_SM_900_NS6system6detail10sequential3seqE:
	.zero		1
	.type		_ZN41_INTERNAL_56126c77_10_softcap_cu_d1b8ff694cuda3std3__45__cpo4cendE,@object
	.size		_ZN41_INTERNAL_56126c77_10_softcap_cu_d1b8ff694cuda3std3__45__cpo4cendE,(_ZN41_INTERNAL_56126c77_10_softcap_cu_d1b8ff694cuda3std6ranges3__45__cpo9iter_swapE - _ZN41_INTERNAL_56126c77_10_softcap_cu_d1b8ff694cuda3std3__45__cpo4cendE)
_ZN41_INTERNAL_56126c77_10_softcap_cu_d1b8ff694cuda3std3__45__cpo4cendE:
	.zero		1
	.type		_ZN41_INTERNAL_56126c77_10_softcap_cu_d1b8ff694cuda3std6ranges3__45__cpo9iter_swapE,@object
	.size		_ZN41_INTERNAL_56126c77_10_softcap_cu_d1b8ff694cuda3std6ranges3__45__cpo9iter_swapE,(_ZN41_INTERNAL_56126c77_10_softcap_cu_d1b8ff694cuda3std3__45__cpo5crendE - _ZN41_INTERNAL_56126c77_10_softcap_cu_d1b8ff694cuda3std6ranges3__45__cpo9iter_swapE)
_ZN41_INTERNAL_56126c77_10_softcap_cu_d1b8ff694cuda3std6ranges3__45__cpo9iter_swapE:
	.zero		1
	.type		_ZN41_INTERNAL_56126c77_10_softcap_cu_d1b8ff694cuda3std3__45__cpo5crendE,@object
	.size		_ZN41_INTERNAL_56126c77_10_softcap_cu_d1b8ff694cuda3std3__45__cpo5crendE,(_ZN41_INTERNAL_56126c77_10_softcap_cu_d1b8ff694cuda3std6ranges3__45__cpo5cdataE - _ZN41_INTERNAL_56126c77_10_softcap_cu_d1b8ff694cuda3std3__45__cpo5crendE)
_ZN41_INTERNAL_56126c77_10_softcap_cu_d1b8ff694cuda3std3__45__cpo5crendE:
	.zero		1
	.type		_ZN41_INTERNAL_56126c77_10_softcap_cu_d1b8ff694cuda3std6ranges3__45__cpo5cdataE,@object
	.size		_ZN41_INTERNAL_56126c77_10_softcap_cu_d1b8ff694cuda3std6ranges3__45__cpo5cdataE,(_ZN41_INTERNAL_56126c77_10_softcap_cu_d1b8ff694cuda3std6ranges3__45__cpo3endE - _ZN41_INTERNAL_56126c77_10_softcap_cu_d1b8ff694cuda3std6ranges3__45__cpo5cdataE)
_ZN41_INTERNAL_56126c77_10_softcap_cu_d1b8ff694cuda3std6ranges3__45__cpo5cdataE:
	.zero		1
	.type		_ZN41_INTERNAL_56126c77_10_softcap_cu_d1b8ff694cuda3std6ranges3__45__cpo3endE,@object
	.size		_ZN41_INTERNAL_56126c77_10_softcap_cu_d1b8ff694cuda3std6ranges3__45__cpo3endE,(_ZN41_INTERNAL_56126c77_10_softcap_cu_d1b8ff694cuda3std3__419piecewise_constructE - _ZN41_INTERNAL_56126c77_10_softcap_cu_d1b8ff694cuda3std6ranges3__45__cpo3endE)
_ZN41_INTERNAL_56126c77_10_softcap_cu_d1b8ff694cuda3std6ranges3__45__cpo3endE:
	.zero		1
	.type		_ZN41_INTERNAL_56126c77_10_softcap_cu_d1b8ff694cuda3std3__419piecewise_constructE,@object
	.size		_ZN41_INTERNAL_56126c77_10_softcap_cu_d1b8ff694cuda3std3__419piecewise_constructE,(_ZN41_INTERNAL_56126c77_10_softcap_cu_d1b8ff694cuda3std6ranges3__45__cpo5ssizeE - _ZN41_INTERNAL_56126c77_10_softcap_cu_d1b8ff694cuda3std3__419piecewise_constructE)
_ZN41_INTERNAL_56126c77_10_softcap_cu_d1b8ff694cuda3std3__419piecewise_constructE:
	.zero		1
	.type		_ZN41_INTERNAL_56126c77_10_softcap_cu_d1b8ff694cuda3std6ranges3__45__cpo5ssizeE,@object
	.size		_ZN41_INTERNAL_56126c77_10_softcap_cu_d1b8ff694cuda3std6ranges3__45__cpo5ssizeE,(_ZN41_INTERNAL_56126c77_10_softcap_cu_d1b8ff694cuda3std3__45__cpo3endE - _ZN41_INTERNAL_56126c77_10_softcap_cu_d1b8ff694cuda3std6ranges3__45__cpo5ssizeE)
_ZN41_INTERNAL_56126c77_10_softcap_cu_d1b8ff694cuda3std6ranges3__45__cpo5ssizeE:
	.zero		1
	.type		_ZN41_INTERNAL_56126c77_10_softcap_cu_d1b8ff694cuda3std3__45__cpo3endE,@object
	.size		_ZN41_INTERNAL_56126c77_10_softcap_cu_d1b8ff694cuda3std3__45__cpo3endE,(_ZN41_INTERNAL_56126c77_10_softcap_cu_d1b8ff694cuda3std6ranges3__45__cpo4cendE - _ZN41_INTERNAL_56126c77_10_softcap_cu_d1b8ff694cuda3std3__45__cpo3endE)
_ZN41_INTERNAL_56126c77_10_softcap_cu_d1b8ff694cuda3std3__45__cpo3endE:
	.zero		1
	.type		_ZN41_INTERNAL_56126c77_10_softcap_cu_d1b8ff694cuda3std6ranges3__45__cpo4cendE,@object
	.size		_ZN41_INTERNAL_56126c77_10_softcap_cu_d1b8ff694cuda3std6ranges3__45__cpo4cendE,(_ZN41_INTERNAL_56126c77_10_softcap_cu_d1b8ff694cuda3std3__45__cpo4rendE - _ZN41_INTERNAL_56126c77_10_softcap_cu_d1b8ff694cuda3std6ranges3__45__cpo4cendE)
_ZN41_INTERNAL_56126c77_10_softcap_cu_d1b8ff694cuda3std6ranges3__45__cpo4cendE:
	.zero		1
	.type		_ZN41_INTERNAL_56126c77_10_softcap_cu_d1b8ff694cuda3std3__45__cpo4rendE,@object
	.size		_ZN41_INTERNAL_56126c77_10_softcap_cu_d1b8ff694cuda3std3__45__cpo4rendE,(_ZN41_INTERNAL_56126c77_10_softcap_cu_d1b8ff694cuda3std6ranges3__45__cpo4prevE - _ZN41_INTERNAL_56126c77_10_softcap_cu_d1b8ff694cuda3std3__45__cpo4rendE)
_ZN41_INTERNAL_56126c77_10_softcap_cu_d1b8ff694cuda3std3__45__cpo4rendE:
	.zero		1
	.type		_ZN41_INTERNAL_56126c77_10_softcap_cu_d1b8ff694cuda3std6ranges3__45__cpo4prevE,@object
	.size		_ZN41_INTERNAL_56126c77_10_softcap_cu_d1b8ff694cuda3std6ranges3__45__cpo4prevE,(_ZN41_INTERNAL_56126c77_10_softcap_cu_d1b8ff694cuda3std6ranges3__45__cpo9iter_moveE - _ZN41_INTERNAL_56126c77_10_softcap_cu_d1b8ff694cuda3std6ranges3__45__cpo4prevE)
_ZN41_INTERNAL_56126c77_10_softcap_cu_d1b8ff694cuda3std6ranges3__45__cpo4prevE:
	.zero		1
	.type		_ZN41_INTERNAL_56126c77_10_softcap_cu_d1b8ff694cuda3std6ranges3__45__cpo9iter_moveE,@object
	.size		_ZN41_INTERNAL_56126c77_10_softcap_cu_d1b8ff694cuda3std6ranges3__45__cpo9iter_moveE,(.L_13 - _ZN41_INTERNAL_56126c77_10_softcap_cu_d1b8ff694cuda3std6ranges3__45__cpo9iter_moveE)
_ZN41_INTERNAL_56126c77_10_softcap_cu_d1b8ff694cuda3std6ranges3__45__cpo9iter_moveE:
	.zero		1
.L_13:


//--------------------- .nv.constant0._Z21h_cuda_softcap_kernelP6__halfmf --------------------------
	.section	.nv.constant0._Z21h_cuda_softcap_kernelP6__halfmf,"a",@progbits
	.sectionflags	@""
	.align	4
.nv.constant0._Z21h_cuda_softcap_kernelP6__halfmf:
	.zero		548


//--------------------- .nv.constant0._Z19cuda_softcap_kernelPfmf --------------------------
	.section	.nv.constant0._Z19cuda_softcap_kernelPfmf,"a",@progbits
	.sectionflags	@""
	.align	4
.nv.constant0._Z19cuda_softcap_kernelPfmf:
	.zero		548


//--------------------- SYMBOLS --------------------------

	.type		.nv.reservedSmem.offset0,@object
	.size		.nv.reservedSmem.offset0,0x4
